//
// Generated by NVIDIA NVVM Compiler
//
// Compiler Build ID: CL-36424714
// Cuda compilation tools, release 13.0, V13.0.88
// Based on NVVM 20.0.0
//

.version 9.0
.target sm_100
.address_size 64

	// .globl	_Z9array_sumPdS_

.visible .entry _Z9array_sumPdS_(
	.param .u64 .ptr .align 1 _Z9array_sumPdS__param_0,
	.param .u64 .ptr .align 1 _Z9array_sumPdS__param_1
)
{
	.reg .b64 	%rd<5>;
	.reg .b64 	%fd<352>;

	ld.param.u64 	%rd1, [_Z9array_sumPdS__param_0];
	ld.param.u64 	%rd2, [_Z9array_sumPdS__param_1];
	cvta.to.global.u64 	%rd3, %rd1;
	cvta.to.global.u64 	%rd4, %rd2;
	ld.global.f64 	%fd1, [%rd4];
	ld.global.f64 	%fd2, [%rd3];
	add.f64 	%fd3, %fd1, %fd2;
	st.global.f64 	[%rd3], %fd3;
	ld.global.f64 	%fd4, [%rd4];
	sub.f64 	%fd5, %fd3, %fd4;
	st.global.f64 	[%rd3], %fd5;
	ld.global.f64 	%fd6, [%rd4];
	add.f64 	%fd7, %fd5, %fd6;
	st.global.f64 	[%rd3], %fd7;
	ld.global.f64 	%fd8, [%rd4];
	sub.f64 	%fd9, %fd7, %fd8;
	st.global.f64 	[%rd3], %fd9;
	ld.global.f64 	%fd10, [%rd4];
	add.f64 	%fd11, %fd9, %fd10;
	st.global.f64 	[%rd3], %fd11;
	ld.global.f64 	%fd12, [%rd4];
	sub.f64 	%fd13, %fd11, %fd12;
	st.global.f64 	[%rd3], %fd13;
	ld.global.f64 	%fd14, [%rd4];
	add.f64 	%fd15, %fd13, %fd14;
	st.global.f64 	[%rd3], %fd15;
	ld.global.f64 	%fd16, [%rd4];
	sub.f64 	%fd17, %fd15, %fd16;
	st.global.f64 	[%rd3], %fd17;
	ld.global.f64 	%fd18, [%rd4];
	add.f64 	%fd19, %fd17, %fd18;
	st.global.f64 	[%rd3], %fd19;
	ld.global.f64 	%fd20, [%rd4];
	sub.f64 	%fd21, %fd19, %fd20;
	st.global.f64 	[%rd3], %fd21;
	ld.global.f64 	%fd22, [%rd4];
	add.f64 	%fd23, %fd21, %fd22;
	st.global.f64 	[%rd3], %fd23;
	ld.global.f64 	%fd24, [%rd4];
	sub.f64 	%fd25, %fd23, %fd24;
	st.global.f64 	[%rd3], %fd25;
	ld.global.f64 	%fd26, [%rd4];
	add.f64 	%fd27, %fd25, %fd26;
	st.global.f64 	[%rd3], %fd27;
	ld.global.f64 	%fd28, [%rd4];
	sub.f64 	%fd29, %fd27, %fd28;
	st.global.f64 	[%rd3], %fd29;
	ld.global.f64 	%fd30, [%rd4];
	add.f64 	%fd31, %fd29, %fd30;
	st.global.f64 	[%rd3], %fd31;
	ld.global.f64 	%fd32, [%rd4];
	sub.f64 	%fd33, %fd31, %fd32;
	st.global.f64 	[%rd3], %fd33;
	ld.global.f64 	%fd34, [%rd4];
	add.f64 	%fd35, %fd33, %fd34;
	st.global.f64 	[%rd3], %fd35;
	ld.global.f64 	%fd36, [%rd4];
	sub.f64 	%fd37, %fd35, %fd36;
	st.global.f64 	[%rd3], %fd37;
	ld.global.f64 	%fd38, [%rd4];
	add.f64 	%fd39, %fd37, %fd38;
	st.global.f64 	[%rd3], %fd39;
	ld.global.f64 	%fd40, [%rd4];
	sub.f64 	%fd41, %fd39, %fd40;
	st.global.f64 	[%rd3], %fd41;
	ld.global.f64 	%fd42, [%rd4];
	add.f64 	%fd43, %fd41, %fd42;
	st.global.f64 	[%rd3], %fd43;
	ld.global.f64 	%fd44, [%rd4];
	sub.f64 	%fd45, %fd43, %fd44;
	st.global.f64 	[%rd3], %fd45;
	ld.global.f64 	%fd46, [%rd4];
	add.f64 	%fd47, %fd45, %fd46;
	st.global.f64 	[%rd3], %fd47;
	ld.global.f64 	%fd48, [%rd4];
	sub.f64 	%fd49, %fd47, %fd48;
	st.global.f64 	[%rd3], %fd49;
	ld.global.f64 	%fd50, [%rd4];
	add.f64 	%fd51, %fd49, %fd50;
	st.global.f64 	[%rd3], %fd51;
	ld.global.f64 	%fd52, [%rd4];
	sub.f64 	%fd53, %fd51, %fd52;
	st.global.f64 	[%rd3], %fd53;
	ld.global.f64 	%fd54, [%rd4];
	add.f64 	%fd55, %fd53, %fd54;
	st.global.f64 	[%rd3], %fd55;
	ld.global.f64 	%fd56, [%rd4];
	sub.f64 	%fd57, %fd55, %fd56;
	st.global.f64 	[%rd3], %fd57;
	ld.global.f64 	%fd58, [%rd4];
	add.f64 	%fd59, %fd57, %fd58;
	st.global.f64 	[%rd3], %fd59;
	ld.global.f64 	%fd60, [%rd4];
	sub.f64 	%fd61, %fd59, %fd60;
	st.global.f64 	[%rd3], %fd61;
	ld.global.f64 	%fd62, [%rd4];
	add.f64 	%fd63, %fd61, %fd62;
	st.global.f64 	[%rd3], %fd63;
	ld.global.f64 	%fd64, [%rd4];
	sub.f64 	%fd65, %fd63, %fd64;
	st.global.f64 	[%rd3], %fd65;
	ld.global.f64 	%fd66, [%rd4];
	add.f64 	%fd67, %fd65, %fd66;
	st.global.f64 	[%rd3], %fd67;
	ld.global.f64 	%fd68, [%rd4];
	sub.f64 	%fd69, %fd67, %fd68;
	st.global.f64 	[%rd3], %fd69;
	ld.global.f64 	%fd70, [%rd4];
	add.f64 	%fd71, %fd69, %fd70;
	st.global.f64 	[%rd3], %fd71;
	ld.global.f64 	%fd72, [%rd4];
	sub.f64 	%fd73, %fd71, %fd72;
	st.global.f64 	[%rd3], %fd73;
	ld.global.f64 	%fd74, [%rd4];
	add.f64 	%fd75, %fd73, %fd74;
	st.global.f64 	[%rd3], %fd75;
	ld.global.f64 	%fd76, [%rd4];
	sub.f64 	%fd77, %fd75, %fd76;
	st.global.f64 	[%rd3], %fd77;
	ld.global.f64 	%fd78, [%rd4];
	add.f64 	%fd79, %fd77, %fd78;
	st.global.f64 	[%rd3], %fd79;
	ld.global.f64 	%fd80, [%rd4];
	sub.f64 	%fd81, %fd79, %fd80;
	st.global.f64 	[%rd3], %fd81;
	ld.global.f64 	%fd82, [%rd4];
	add.f64 	%fd83, %fd81, %fd82;
	st.global.f64 	[%rd3], %fd83;
	ld.global.f64 	%fd84, [%rd4];
	sub.f64 	%fd85, %fd83, %fd84;
	st.global.f64 	[%rd3], %fd85;
	ld.global.f64 	%fd86, [%rd4];
	add.f64 	%fd87, %fd85, %fd86;
	st.global.f64 	[%rd3], %fd87;
	ld.global.f64 	%fd88, [%rd4];
	sub.f64 	%fd89, %fd87, %fd88;
	st.global.f64 	[%rd3], %fd89;
	ld.global.f64 	%fd90, [%rd4];
	add.f64 	%fd91, %fd89, %fd90;
	st.global.f64 	[%rd3], %fd91;
	ld.global.f64 	%fd92, [%rd4];
	sub.f64 	%fd93, %fd91, %fd92;
	st.global.f64 	[%rd3], %fd93;
	ld.global.f64 	%fd94, [%rd4];
	add.f64 	%fd95, %fd93, %fd94;
	st.global.f64 	[%rd3], %fd95;
	ld.global.f64 	%fd96, [%rd4];
	sub.f64 	%fd97, %fd95, %fd96;
	st.global.f64 	[%rd3], %fd97;
	ld.global.f64 	%fd98, [%rd4];
	add.f64 	%fd99, %fd97, %fd98;
	st.global.f64 	[%rd3], %fd99;
	ld.global.f64 	%fd100, [%rd4];
	sub.f64 	%fd101, %fd99, %fd100;
	st.global.f64 	[%rd3], %fd101;
	ld.global.f64 	%fd102, [%rd4];
	add.f64 	%fd103, %fd101, %fd102;
	st.global.f64 	[%rd3], %fd103;
	ld.global.f64 	%fd104, [%rd4];
	sub.f64 	%fd105, %fd103, %fd104;
	st.global.f64 	[%rd3], %fd105;
	ld.global.f64 	%fd106, [%rd4];
	add.f64 	%fd107, %fd105, %fd106;
	st.global.f64 	[%rd3], %fd107;
	ld.global.f64 	%fd108, [%rd4];
	sub.f64 	%fd109, %fd107, %fd108;
	st.global.f64 	[%rd3], %fd109;
	ld.global.f64 	%fd110, [%rd4];
	add.f64 	%fd111, %fd109, %fd110;
	st.global.f64 	[%rd3], %fd111;
	ld.global.f64 	%fd112, [%rd4];
	sub.f64 	%fd113, %fd111, %fd112;
	st.global.f64 	[%rd3], %fd113;
	ld.global.f64 	%fd114, [%rd4];
	add.f64 	%fd115, %fd113, %fd114;
	st.global.f64 	[%rd3], %fd115;
	ld.global.f64 	%fd116, [%rd4];
	sub.f64 	%fd117, %fd115, %fd116;
	st.global.f64 	[%rd3], %fd117;
	ld.global.f64 	%fd118, [%rd4];
	add.f64 	%fd119, %fd117, %fd118;
	st.global.f64 	[%rd3], %fd119;
	ld.global.f64 	%fd120, [%rd4];
	sub.f64 	%fd121, %fd119, %fd120;
	st.global.f64 	[%rd3], %fd121;
	ld.global.f64 	%fd122, [%rd4];
	add.f64 	%fd123, %fd121, %fd122;
	st.global.f64 	[%rd3], %fd123;
	ld.global.f64 	%fd124, [%rd4];
	sub.f64 	%fd125, %fd123, %fd124;
	st.global.f64 	[%rd3], %fd125;
	ld.global.f64 	%fd126, [%rd4];
	add.f64 	%fd127, %fd125, %fd126;
	st.global.f64 	[%rd3], %fd127;
	ld.global.f64 	%fd128, [%rd4];
	sub.f64 	%fd129, %fd127, %fd128;
	st.global.f64 	[%rd3], %fd129;
	ld.global.f64 	%fd130, [%rd4];
	add.f64 	%fd131, %fd129, %fd130;
	st.global.f64 	[%rd3], %fd131;
	ld.global.f64 	%fd132, [%rd4];
	sub.f64 	%fd133, %fd131, %fd132;
	st.global.f64 	[%rd3], %fd133;
	ld.global.f64 	%fd134, [%rd4];
	add.f64 	%fd135, %fd133, %fd134;
	st.global.f64 	[%rd3], %fd135;
	ld.global.f64 	%fd136, [%rd4];
	sub.f64 	%fd137, %fd135, %fd136;
	st.global.f64 	[%rd3], %fd137;
	ld.global.f64 	%fd138, [%rd4];
	add.f64 	%fd139, %fd137, %fd138;
	st.global.f64 	[%rd3], %fd139;
	ld.global.f64 	%fd140, [%rd4];
	sub.f64 	%fd141, %fd139, %fd140;
	st.global.f64 	[%rd3], %fd141;
	ld.global.f64 	%fd142, [%rd4];
	add.f64 	%fd143, %fd141, %fd142;
	st.global.f64 	[%rd3], %fd143;
	ld.global.f64 	%fd144, [%rd4];
	sub.f64 	%fd145, %fd143, %fd144;
	st.global.f64 	[%rd3], %fd145;
	ld.global.f64 	%fd146, [%rd4];
	add.f64 	%fd147, %fd145, %fd146;
	st.global.f64 	[%rd3], %fd147;
	ld.global.f64 	%fd148, [%rd4];
	sub.f64 	%fd149, %fd147, %fd148;
	st.global.f64 	[%rd3], %fd149;
	ld.global.f64 	%fd150, [%rd4];
	add.f64 	%fd151, %fd149, %fd150;
	st.global.f64 	[%rd3], %fd151;
	ld.global.f64 	%fd152, [%rd4];
	sub.f64 	%fd153, %fd151, %fd152;
	st.global.f64 	[%rd3], %fd153;
	ld.global.f64 	%fd154, [%rd4];
	add.f64 	%fd155, %fd153, %fd154;
	st.global.f64 	[%rd3], %fd155;
	ld.global.f64 	%fd156, [%rd4];
	sub.f64 	%fd157, %fd155, %fd156;
	st.global.f64 	[%rd3], %fd157;
	ld.global.f64 	%fd158, [%rd4];
	add.f64 	%fd159, %fd157, %fd158;
	st.global.f64 	[%rd3], %fd159;
	ld.global.f64 	%fd160, [%rd4];
	sub.f64 	%fd161, %fd159, %fd160;
	st.global.f64 	[%rd3], %fd161;
	ld.global.f64 	%fd162, [%rd4];
	add.f64 	%fd163, %fd161, %fd162;
	st.global.f64 	[%rd3], %fd163;
	ld.global.f64 	%fd164, [%rd4];
	sub.f64 	%fd165, %fd163, %fd164;
	st.global.f64 	[%rd3], %fd165;
	ld.global.f64 	%fd166, [%rd4];
	add.f64 	%fd167, %fd165, %fd166;
	st.global.f64 	[%rd3], %fd167;
	ld.global.f64 	%fd168, [%rd4];
	sub.f64 	%fd169, %fd167, %fd168;
	st.global.f64 	[%rd3], %fd169;
	ld.global.f64 	%fd170, [%rd4];
	add.f64 	%fd171, %fd169, %fd170;
	st.global.f64 	[%rd3], %fd171;
	ld.global.f64 	%fd172, [%rd4];
	sub.f64 	%fd173, %fd171, %fd172;
	st.global.f64 	[%rd3], %fd173;
	ld.global.f64 	%fd174, [%rd4];
	add.f64 	%fd175, %fd173, %fd174;
	st.global.f64 	[%rd3], %fd175;
	ld.global.f64 	%fd176, [%rd4];
	sub.f64 	%fd177, %fd175, %fd176;
	st.global.f64 	[%rd3], %fd177;
	ld.global.f64 	%fd178, [%rd4];
	add.f64 	%fd179, %fd177, %fd178;
	st.global.f64 	[%rd3], %fd179;
	ld.global.f64 	%fd180, [%rd4];
	sub.f64 	%fd181, %fd179, %fd180;
	st.global.f64 	[%rd3], %fd181;
	ld.global.f64 	%fd182, [%rd4];
	add.f64 	%fd183, %fd181, %fd182;
	st.global.f64 	[%rd3], %fd183;
	ld.global.f64 	%fd184, [%rd4];
	sub.f64 	%fd185, %fd183, %fd184;
	st.global.f64 	[%rd3], %fd185;
	ld.global.f64 	%fd186, [%rd4];
	add.f64 	%fd187, %fd185, %fd186;
	st.global.f64 	[%rd3], %fd187;
	ld.global.f64 	%fd188, [%rd4];
	sub.f64 	%fd189, %fd187, %fd188;
	st.global.f64 	[%rd3], %fd189;
	ld.global.f64 	%fd190, [%rd4];
	add.f64 	%fd191, %fd189, %fd190;
	st.global.f64 	[%rd3], %fd191;
	ld.global.f64 	%fd192, [%rd4];
	sub.f64 	%fd193, %fd191, %fd192;
	st.global.f64 	[%rd3], %fd193;
	ld.global.f64 	%fd194, [%rd4];
	add.f64 	%fd195, %fd193, %fd194;
	st.global.f64 	[%rd3], %fd195;
	ld.global.f64 	%fd196, [%rd4];
	sub.f64 	%fd197, %fd195, %fd196;
	st.global.f64 	[%rd3], %fd197;
	ld.global.f64 	%fd198, [%rd4];
	add.f64 	%fd199, %fd197, %fd198;
	st.global.f64 	[%rd3], %fd199;
	ld.global.f64 	%fd200, [%rd4];
	sub.f64 	%fd201, %fd199, %fd200;
	st.global.f64 	[%rd3], %fd201;
	ld.global.f64 	%fd202, [%rd4];
	add.f64 	%fd203, %fd201, %fd202;
	st.global.f64 	[%rd3], %fd203;
	ld.global.f64 	%fd204, [%rd4];
	sub.f64 	%fd205, %fd203, %fd204;
	st.global.f64 	[%rd3], %fd205;
	ld.global.f64 	%fd206, [%rd4];
	add.f64 	%fd207, %fd205, %fd206;
	st.global.f64 	[%rd3], %fd207;
	ld.global.f64 	%fd208, [%rd4];
	sub.f64 	%fd209, %fd207, %fd208;
	st.global.f64 	[%rd3], %fd209;
	ld.global.f64 	%fd210, [%rd4];
	add.f64 	%fd211, %fd209, %fd210;
	st.global.f64 	[%rd3], %fd211;
	ld.global.f64 	%fd212, [%rd4];
	sub.f64 	%fd213, %fd211, %fd212;
	st.global.f64 	[%rd3], %fd213;
	ld.global.f64 	%fd214, [%rd4];
	add.f64 	%fd215, %fd213, %fd214;
	st.global.f64 	[%rd3], %fd215;
	ld.global.f64 	%fd216, [%rd4];
	sub.f64 	%fd217, %fd215, %fd216;
	st.global.f64 	[%rd3], %fd217;
	ld.global.f64 	%fd218, [%rd4];
	add.f64 	%fd219, %fd217, %fd218;
	st.global.f64 	[%rd3], %fd219;
	ld.global.f64 	%fd220, [%rd4];
	sub.f64 	%fd221, %fd219, %fd220;
	st.global.f64 	[%rd3], %fd221;
	ld.global.f64 	%fd222, [%rd4];
	add.f64 	%fd223, %fd221, %fd222;
	st.global.f64 	[%rd3], %fd223;
	ld.global.f64 	%fd224, [%rd4];
	sub.f64 	%fd225, %fd223, %fd224;
	st.global.f64 	[%rd3], %fd225;
	ld.global.f64 	%fd226, [%rd4];
	add.f64 	%fd227, %fd225, %fd226;
	st.global.f64 	[%rd3], %fd227;
	ld.global.f64 	%fd228, [%rd4];
	sub.f64 	%fd229, %fd227, %fd228;
	st.global.f64 	[%rd3], %fd229;
	ld.global.f64 	%fd230, [%rd4];
	add.f64 	%fd231, %fd229, %fd230;
	st.global.f64 	[%rd3], %fd231;
	ld.global.f64 	%fd232, [%rd4];
	sub.f64 	%fd233, %fd231, %fd232;
	st.global.f64 	[%rd3], %fd233;
	ld.global.f64 	%fd234, [%rd4];
	add.f64 	%fd235, %fd233, %fd234;
	st.global.f64 	[%rd3], %fd235;
	ld.global.f64 	%fd236, [%rd4];
	sub.f64 	%fd237, %fd235, %fd236;
	st.global.f64 	[%rd3], %fd237;
	ld.global.f64 	%fd238, [%rd4];
	add.f64 	%fd239, %fd237, %fd238;
	st.global.f64 	[%rd3], %fd239;
	ld.global.f64 	%fd240, [%rd4];
	sub.f64 	%fd241, %fd239, %fd240;
	st.global.f64 	[%rd3], %fd241;
	ld.global.f64 	%fd242, [%rd4];
	add.f64 	%fd243, %fd241, %fd242;
	st.global.f64 	[%rd3], %fd243;
	ld.global.f64 	%fd244, [%rd4];
	sub.f64 	%fd245, %fd243, %fd244;
	st.global.f64 	[%rd3], %fd245;
	ld.global.f64 	%fd246, [%rd4];
	add.f64 	%fd247, %fd245, %fd246;
	st.global.f64 	[%rd3], %fd247;
	ld.global.f64 	%fd248, [%rd4];
	sub.f64 	%fd249, %fd247, %fd248;
	st.global.f64 	[%rd3], %fd249;
	ld.global.f64 	%fd250, [%rd4];
	add.f64 	%fd251, %fd249, %fd250;
	st.global.f64 	[%rd3], %fd251;
	ld.global.f64 	%fd252, [%rd4];
	sub.f64 	%fd253, %fd251, %fd252;
	st.global.f64 	[%rd3], %fd253;
	ld.global.f64 	%fd254, [%rd4];
	add.f64 	%fd255, %fd253, %fd254;
	st.global.f64 	[%rd3], %fd255;
	ld.global.f64 	%fd256, [%rd4];
	sub.f64 	%fd257, %fd255, %fd256;
	st.global.f64 	[%rd3], %fd257;
	ld.global.f64 	%fd258, [%rd4];
	add.f64 	%fd259, %fd257, %fd258;
	st.global.f64 	[%rd3], %fd259;
	ld.global.f64 	%fd260, [%rd4];
	sub.f64 	%fd261, %fd259, %fd260;
	st.global.f64 	[%rd3], %fd261;
	ld.global.f64 	%fd262, [%rd4];
	add.f64 	%fd263, %fd261, %fd262;
	st.global.f64 	[%rd3], %fd263;
	ld.global.f64 	%fd264, [%rd4];
	sub.f64 	%fd265, %fd263, %fd264;
	st.global.f64 	[%rd3], %fd265;
	ld.global.f64 	%fd266, [%rd4];
	add.f64 	%fd267, %fd265, %fd266;
	st.global.f64 	[%rd3], %fd267;
	ld.global.f64 	%fd268, [%rd4];
	sub.f64 	%fd269, %fd267, %fd268;
	st.global.f64 	[%rd3], %fd269;
	ld.global.f64 	%fd270, [%rd4];
	add.f64 	%fd271, %fd269, %fd270;
	st.global.f64 	[%rd3], %fd271;
	ld.global.f64 	%fd272, [%rd4];
	sub.f64 	%fd273, %fd271, %fd272;
	st.global.f64 	[%rd3], %fd273;
	ld.global.f64 	%fd274, [%rd4];
	add.f64 	%fd275, %fd273, %fd274;
	st.global.f64 	[%rd3], %fd275;
	ld.global.f64 	%fd276, [%rd4];
	sub.f64 	%fd277, %fd275, %fd276;
	st.global.f64 	[%rd3], %fd277;
	ld.global.f64 	%fd278, [%rd4];
	add.f64 	%fd279, %fd277, %fd278;
	st.global.f64 	[%rd3], %fd279;
	ld.global.f64 	%fd280, [%rd4];
	sub.f64 	%fd281, %fd279, %fd280;
	st.global.f64 	[%rd3], %fd281;
	ld.global.f64 	%fd282, [%rd4];
	add.f64 	%fd283, %fd281, %fd282;
	st.global.f64 	[%rd3], %fd283;
	ld.global.f64 	%fd284, [%rd4];
	sub.f64 	%fd285, %fd283, %fd284;
	st.global.f64 	[%rd3], %fd285;
	ld.global.f64 	%fd286, [%rd4];
	add.f64 	%fd287, %fd285, %fd286;
	st.global.f64 	[%rd3], %fd287;
	ld.global.f64 	%fd288, [%rd4];
	sub.f64 	%fd289, %fd287, %fd288;
	st.global.f64 	[%rd3], %fd289;
	ld.global.f64 	%fd290, [%rd4];
	add.f64 	%fd291, %fd289, %fd290;
	st.global.f64 	[%rd3], %fd291;
	ld.global.f64 	%fd292, [%rd4];
	sub.f64 	%fd293, %fd291, %fd292;
	st.global.f64 	[%rd3], %fd293;
	ld.global.f64 	%fd294, [%rd4];
	add.f64 	%fd295, %fd293, %fd294;
	st.global.f64 	[%rd3], %fd295;
	ld.global.f64 	%fd296, [%rd4];
	sub.f64 	%fd297, %fd295, %fd296;
	st.global.f64 	[%rd3], %fd297;
	ld.global.f64 	%fd298, [%rd4];
	add.f64 	%fd299, %fd297, %fd298;
	st.global.f64 	[%rd3], %fd299;
	ld.global.f64 	%fd300, [%rd4];
	sub.f64 	%fd301, %fd299, %fd300;
	st.global.f64 	[%rd3], %fd301;
	ld.global.f64 	%fd302, [%rd4];
	add.f64 	%fd303, %fd301, %fd302;
	st.global.f64 	[%rd3], %fd303;
	ld.global.f64 	%fd304, [%rd4];
	sub.f64 	%fd305, %fd303, %fd304;
	st.global.f64 	[%rd3], %fd305;
	ld.global.f64 	%fd306, [%rd4];
	add.f64 	%fd307, %fd305, %fd306;
	st.global.f64 	[%rd3], %fd307;
	ld.global.f64 	%fd308, [%rd4];
	sub.f64 	%fd309, %fd307, %fd308;
	st.global.f64 	[%rd3], %fd309;
	ld.global.f64 	%fd310, [%rd4];
	add.f64 	%fd311, %fd309, %fd310;
	st.global.f64 	[%rd3], %fd311;
	ld.global.f64 	%fd312, [%rd4];
	sub.f64 	%fd313, %fd311, %fd312;
	st.global.f64 	[%rd3], %fd313;
	ld.global.f64 	%fd314, [%rd4];
	add.f64 	%fd315, %fd313, %fd314;
	st.global.f64 	[%rd3], %fd315;
	ld.global.f64 	%fd316, [%rd4];
	sub.f64 	%fd317, %fd315, %fd316;
	st.global.f64 	[%rd3], %fd317;
	ld.global.f64 	%fd318, [%rd4];
	add.f64 	%fd319, %fd317, %fd318;
	st.global.f64 	[%rd3], %fd319;
	ld.global.f64 	%fd320, [%rd4];
	sub.f64 	%fd321, %fd319, %fd320;
	st.global.f64 	[%rd3], %fd321;
	ld.global.f64 	%fd322, [%rd4];
	add.f64 	%fd323, %fd321, %fd322;
	st.global.f64 	[%rd3], %fd323;
	ld.global.f64 	%fd324, [%rd4];
	sub.f64 	%fd325, %fd323, %fd324;
	st.global.f64 	[%rd3], %fd325;
	ld.global.f64 	%fd326, [%rd4];
	add.f64 	%fd327, %fd325, %fd326;
	st.global.f64 	[%rd3], %fd327;
	ld.global.f64 	%fd328, [%rd4];
	sub.f64 	%fd329, %fd327, %fd328;
	st.global.f64 	[%rd3], %fd329;
	ld.global.f64 	%fd330, [%rd4];
	add.f64 	%fd331, %fd329, %fd330;
	st.global.f64 	[%rd3], %fd331;
	ld.global.f64 	%fd332, [%rd4];
	sub.f64 	%fd333, %fd331, %fd332;
	st.global.f64 	[%rd3], %fd333;
	ld.global.f64 	%fd334, [%rd4];
	add.f64 	%fd335, %fd333, %fd334;
	st.global.f64 	[%rd3], %fd335;
	ld.global.f64 	%fd336, [%rd4];
	sub.f64 	%fd337, %fd335, %fd336;
	st.global.f64 	[%rd3], %fd337;
	ld.global.f64 	%fd338, [%rd4];
	add.f64 	%fd339, %fd337, %fd338;
	st.global.f64 	[%rd3], %fd339;
	ld.global.f64 	%fd340, [%rd4];
	sub.f64 	%fd341, %fd339, %fd340;
	st.global.f64 	[%rd3], %fd341;
	ld.global.f64 	%fd342, [%rd4];
	add.f64 	%fd343, %fd341, %fd342;
	st.global.f64 	[%rd3], %fd343;
	ld.global.f64 	%fd344, [%rd4];
	sub.f64 	%fd345, %fd343, %fd344;
	st.global.f64 	[%rd3], %fd345;
	ld.global.f64 	%fd346, [%rd4];
	add.f64 	%fd347, %fd345, %fd346;
	st.global.f64 	[%rd3], %fd347;
	ld.global.f64 	%fd348, [%rd4];
	sub.f64 	%fd349, %fd347, %fd348;
	st.global.f64 	[%rd3], %fd349;
	ld.global.f64 	%fd350, [%rd4];
	add.f64 	%fd351, %fd349, %fd350;
	st.global.f64 	[%rd3], %fd351;
	ret;

}


// ===== COMPILED SASS (sm_100) =====

	.target	sm_100

	.elftype	@"ET_EXEC"


//--------------------- .note.nv.tkinfo           --------------------------
	.section	.note.nv.tkinfo,"",@"SHT_NOTE"
	.sectionflags	@"SHF_NOTE_NV_TKINFO"
	.tkinfo
        /*0018*/ 	.word	0x00000002
        /*0030*/ 	.string	""
        /*0030*/ 	.string	"ptxas"
        /*0030*/ 	.string	"Cuda compilation tools, release 13.0, V13.0.88"
        /*0030*/ 	.string	"Build cuda_13.0.r13.0/compiler.36424714_0"
        /*0030*/ 	.string	"-arch sm_100 -m 64 "



//--------------------- .note.nv.cuinfo           --------------------------
	.section	.note.nv.cuinfo,"",@"SHT_NOTE"
	.sectionflags	@"SHF_NOTE_NV_CUINFO"
        /*0018*/ 	.short	0x0002
        /*001a*/ 	.short	0x0064
        /*001c*/ 	.short	0x0082
	.zero		2


//--------------------- .nv.info                  --------------------------
	.section	.nv.info,"",@"SHT_CUDA_INFO"
	.align	4


	//----- nvinfo : EIATTR_REGCOUNT
	.align		4
        /*0000*/ 	.byte	0x04, 0x2f
        /*0002*/ 	.short	(.L_1 - .L_0)
	.align		4
.L_0:
        /*0004*/ 	.word	index@(_Z9array_sumPdS_)
        /*0008*/ 	.word	0x0000001a


	//----- nvinfo : EIATTR_FRAME_SIZE
	.align		4
.L_1:
        /*000c*/ 	.byte	0x04, 0x11
        /*000e*/ 	.short	(.L_3 - .L_2)
	.align		4
.L_2:
        /*0010*/ 	.word	index@(_Z9array_sumPdS_)
        /*0014*/ 	.word	0x00000000


	//----- nvinfo : EIATTR_MIN_STACK_SIZE
	.align		4
.L_3:
        /*0018*/ 	.byte	0x04, 0x12
        /*001a*/ 	.short	(.L_5 - .L_4)
	.align		4
.L_4:
        /*001c*/ 	.word	index@(_Z9array_sumPdS_)
        /*0020*/ 	.word	0x00000000
.L_5:


//--------------------- .nv.compat                --------------------------
	.section	.nv.compat,"",@"SHT_CUDA_COMPAT_INFO"
	.align	4
        /*0000*/ 	.byte	0x02, 0x09, 0x00, 0x00, 0x02, 0x02, 0x01, 0x00, 0x02, 0x05, 0x05, 0x00, 0x03, 0x07, 0x01, 0x01
        /*0010*/ 	.byte	0x02, 0x03, 0x00, 0x00, 0x02, 0x06, 0x01, 0x00, 0x04, 0x0b, 0x08, 0x00, 0x01, 0x00, 0x00, 0x00
        /*0020*/ 	.byte	0x00, 0x00, 0x00, 0x00


//--------------------- .nv.info._Z9array_sumPdS_ --------------------------
	.section	.nv.info._Z9array_sumPdS_,"",@"SHT_CUDA_INFO"
	.sectionflags	@""
	.align	4


	//----- nvinfo : EIATTR_CUDA_API_VERSION
	.align		4
        /*0000*/ 	.byte	0x04, 0x37
        /*0002*/ 	.short	(.L_7 - .L_6)
.L_6:
        /*0004*/ 	.word	0x00000082


	//----- nvinfo : EIATTR_KPARAM_INFO
	.align		4
.L_7:
        /*0008*/ 	.byte	0x04, 0x17
        /*000a*/ 	.short	(.L_9 - .L_8)
.L_8:
        /*000c*/ 	.word	0x00000000
        /*0010*/ 	.short	0x0001
        /*0012*/ 	.short	0x0008
        /*0014*/ 	.byte	0x00, 0xf5, 0x21, 0x00


	//----- nvinfo : EIATTR_KPARAM_INFO
	.align		4
.L_9:
        /*0018*/ 	.byte	0x04, 0x17
        /*001a*/ 	.short	(.L_11 - .L_10)
.L_10:
        /*001c*/ 	.word	0x00000000
        /*0020*/ 	.short	0x0000
        /*0022*/ 	.short	0x0000
        /*0024*/ 	.byte	0x00, 0xf5, 0x21, 0x00


	//----- nvinfo : EIATTR_SPARSE_MMA_MASK
	.align		4
.L_11:
        /*0028*/ 	.byte	0x03, 0x50
        /*002a*/ 	.short	0x0000


	//----- nvinfo : EIATTR_MAXREG_COUNT
	.align		4
        /*002c*/ 	.byte	0x03, 0x1b
        /*002e*/ 	.short	0x00ff


	//----- nvinfo : EIATTR_MERCURY_ISA_VERSION
	.align		4
        /*0030*/ 	.byte	0x03, 0x5f
        /*0032*/ 	.short	0x0101


	//----- nvinfo : EIATTR_VRC_CTA_INIT_COUNT
	.align		4
        /*0034*/ 	.byte	0x02, 0x4a
	.zero		1
	.zero		1


	//----- nvinfo : EIATTR_EXIT_INSTR_OFFSETS
	.align		4
        /*0038*/ 	.byte	0x04, 0x1c
        /*003a*/ 	.short	(.L_13 - .L_12)


	//   ....[0]....
.L_12:
        /*003c*/ 	.word	0x00002730


	//----- nvinfo : EIATTR_CBANK_PARAM_SIZE
	.align		4
.L_13:
        /*0040*/ 	.byte	0x03, 0x19
        /*0042*/ 	.short	0x0010


	//----- nvinfo : EIATTR_PARAM_CBANK
	.align		4
        /*0044*/ 	.byte	0x04, 0x0a
        /*0046*/ 	.short	(.L_15 - .L_14)
	.align		4
.L_14:
        /*0048*/ 	.word	index@(.nv.constant0._Z9array_sumPdS_)
        /*004c*/ 	.short	0x0380
        /*004e*/ 	.short	0x0010


	//----- nvinfo : EIATTR_SW_WAR
	.align		4
.L_15:
        /*0050*/ 	.byte	0x04, 0x36
        /*0052*/ 	.short	(.L_17 - .L_16)
.L_16:
        /*0054*/ 	.word	0x00000008
.L_17:


//--------------------- .nv.callgraph             --------------------------
	.section	.nv.callgraph,"",@"SHT_CUDA_CALLGRAPH"
	.align	4
	.sectionentsize	8
	.align		4
        /*0000*/ 	.word	0x00000000
	.align		4
        /*0004*/ 	.word	0xffffffff
	.align		4
        /*0008*/ 	.word	0x00000000
	.align		4
        /*000c*/ 	.word	0xfffffffe
	.align		4
        /*0010*/ 	.word	0x00000000
	.align		4
        /*0014*/ 	.word	0xfffffffd
	.align		4
        /*0018*/ 	.word	0x00000000
	.align		4
        /*001c*/ 	.word	0xfffffffc


//--------------------- .text._Z9array_sumPdS_    --------------------------
	.section	.text._Z9array_sumPdS_,"ax",@progbits
	.align	128
        .global         _Z9array_sumPdS_
        .type           _Z9array_sumPdS_,@function
        .size           _Z9array_sumPdS_,(.L_x_1 - _Z9array_sumPdS_)
        .other          _Z9array_sumPdS_,@"STO_CUDA_ENTRY STV_DEFAULT"
_Z9array_sumPdS_:
.text._Z9array_sumPdS_:
[----:B------:R-:W-:Y:S08]  /*0000*/  LDC R1, c[0x0][0x37c] ;  /* 0x0000df00ff017b82 */ /* 0x000ff00000000800 */
[----:B------:R-:W0:Y:S01]  /*0010*/  LDC.64 R4, c[0x0][0x388] ;  /* 0x0000e200ff047b82 */ /* 0x000e220000000a00 */
[----:B------:R-:W0:Y:S07]  /*0020*/  LDCU.64 UR4, c[0x0][0x358] ;  /* 0x00006b00ff0477ac */ /* 0x000e2e0008000a00 */
[----:B------:R-:W1:Y:S01]  /*0030*/  LDC.64 R2, c[0x0][0x380] ;  /* 0x0000e000ff027b82 */ /* 0x000e620000000a00 */
[----:B0-----:R-:W2:Y:S04]  /*0040*/  LDG.E.64 R6, desc[UR4][R4.64] ;  /* 0x0000000404067981 */ /* 0x001ea8000c1e1b00 */
[----:B-1----:R-:W2:Y:S02]  /*0050*/  LDG.E.64 R8, desc[UR4][R2.64] ;  /* 0x0000000402087981 */ /* 0x002ea4000c1e1b00 */
[----:B--2---:R-:W-:-:S07]  /*0060*/  DADD R6, R6, R8 ;  /* 0x0000000006067229 */ /* 0x004fce0000000008 */
[----:B------:R0:W-:Y:S04]  /*0070*/  STG.E.64 desc[UR4][R2.64], R6 ;  /* 0x0000000602007986 */ /* 0x0001e8000c101b04 */
[----:B------:R-:W2:Y:S02]  /*0080*/  LDG.E.64 R8, desc[UR4][R4.64] ;  /* 0x0000000404087981 */ /* 0x000ea4000c1e1b00 */
[----:B--2---:R-:W-:-:S07]  /*0090*/  DADD R8, R6, -R8 ;  /* 0x0000000006087229 */ /* 0x004fce0000000808 */
[----:B------:R1:W-:Y:S04]  /*00a0*/  STG.E.64 desc[UR4][R2.64], R8 ;  /* 0x0000000802007986 */ /* 0x0003e8000c101b04 */
[----:B------:R-:W2:Y:S02]  /*00b0*/  LDG.E.64 R10, desc[UR4][R4.64] ;  /* 0x00000004040a7981 */ /* 0x000ea4000c1e1b00 */
[----:B--2---:R-:W-:-:S07]  /*00c0*/  DADD R10, R8, R10 ;  /* 0x00000000080a7229 */ /* 0x004fce000000000a */
[----:B------:R2:W-:Y:S04]  /*00d0*/  STG.E.64 desc[UR4][R2.64], R10 ;  /* 0x0000000a02007986 */ /* 0x0005e8000c101b04 */
[----:B------:R-:W3:Y:S02]  /*00e0*/  LDG.E.64 R12, desc[UR4][R4.64] ;  /* 0x00000004040c7981 */ /* 0x000ee4000c1e1b00 */
[----:B---3--:R-:W-:-:S07]  /*00f0*/  DADD R12, R10, -R12 ;  /* 0x000000000a0c7229 */ /* 0x008fce000000080c */
[----:B------:R3:W-:Y:S04]  /*0100*/  STG.E.64 desc[UR4][R2.64], R12 ;  /* 0x0000000c02007986 */ /* 0x0007e8000c101b04 */
[----:B------:R-:W4:Y:S02]  /*0110*/  LDG.E.64 R14, desc[UR4][R4.64] ;  /* 0x00000004040e7981 */ /* 0x000f24000c1e1b00 */
[----:B----4-:R-:W-:-:S07]  /*0120*/  DADD R14, R12, R14 ;  /* 0x000000000c0e7229 */ /* 0x010fce000000000e */
[----:B------:R4:W-:Y:S04]  /*0130*/  STG.E.64 desc[UR4][R2.64], R14 ;  /* 0x0000000e02007986 */ /* 0x0009e8000c101b04 */
[----:B0-----:R-:W5:Y:S02]  /*0140*/  LDG.E.64 R6, desc[UR4][R4.64] ;  /* 0x0000000404067981 */ /* 0x001f64000c1e1b00 */
[----:B-----5:R-:W-:-:S07]  /*0150*/  DADD R6, R14, -R6 ;  /* 0x000000000e067229 */ /* 0x020fce0000000806 */
[----:B------:R0:W-:Y:S04]  /*0160*/  STG.E.64 desc[UR4][R2.64], R6 ;  /* 0x0000000602007986 */ /* 0x0001e8000c101b04 */
[----:B-1----:R-:W5:Y:S02]  /*0170*/  LDG.E.64 R8, desc[UR4][R4.64] ;  /* 0x0000000404087981 */ /* 0x002f64000c1e1b00 */
[----:B-----5:R-:W-:-:S07]  /*0180*/  DADD R8, R6, R8 ;  /* 0x0000000006087229 */ /* 0x020fce0000000008 */
[----:B------:R1:W-:Y:S04]  /*0190*/  STG.E.64 desc[UR4][R2.64], R8 ;  /* 0x0000000802007986 */ /* 0x0003e8000c101b04 */
[----:B--2---:R-:W2:Y:S02]  /*01a0*/  LDG.E.64 R10, desc[UR4][R4.64] ;  /* 0x00000004040a7981 */ /* 0x004ea4000c1e1b00 */
[----:B--2---:R-:W-:-:S07]  /*01b0*/  DADD R10, R8, -R10 ;  /* 0x00000000080a7229 */ /* 0x004fce000000080a */
[----:B------:R2:W-:Y:S04]  /*01c0*/  STG.E.64 desc[UR4][R2.64], R10 ;  /* 0x0000000a02007986 */ /* 0x0005e8000c101b04 */
[----:B---3--:R-:W3:Y:S02]  /*01d0*/  LDG.E.64 R12, desc[UR4][R4.64] ;  /* 0x00000004040c7981 */ /* 0x008ee4000c1e1b00 */
[----:B---3--:R-:W-:-:S07]  /*01e0*/  DADD R12, R10, R12 ;  /* 0x000000000a0c7229 */ /* 0x008fce000000000c */
[----:B------:R3:W-:Y:S04]  /*01f0*/  STG.E.64 desc[UR4][R2.64], R12 ;  /* 0x0000000c02007986 */ /* 0x0007e8000c101b04 */
[----:B----4-:R-:W4:Y:S02]  /*0200*/  LDG.E.64 R14, desc[UR4][R4.64] ;  /* 0x00000004040e7981 */ /* 0x010f24000c1e1b00 */
[----:B----4-:R-:W-:-:S07]  /*0210*/  DADD R14, R12, -R14 ;  /* 0x000000000c0e7229 */ /* 0x010fce000000080e */
[----:B------:R4:W-:Y:S04]  /*0220*/  STG.E.64 desc[UR4][R2.64], R14 ;  /* 0x0000000e02007986 */ /* 0x0009e8000c101b04 */
[----:B0-----:R-:W5:Y:S02]  /*0230*/  LDG.E.64 R6, desc[UR4][R4.64] ;  /* 0x0000000404067981 */ /* 0x001f64000c1e1b00 */
[----:B-----5:R-:W-:-:S07]  /*0240*/  DADD R6, R14, R6 ;  /* 0x000000000e067229 */ /* 0x020fce0000000006 */
[----:B------:R0:W-:Y:S04]  /*0250*/  STG.E.64 desc[UR4][R2.64], R6 ;  /* 0x0000000602007986 */ /* 0x0001e8000c101b04 */
[----:B-1----:R-:W5:Y:S02]  /*0260*/  LDG.E.64 R8, desc[UR4][R4.64] ;  /* 0x0000000404087981 */ /* 0x002f64000c1e1b00 */
[----:B-----5:R-:W-:-:S07]  /*0270*/  DADD R8, R6, -R8 ;  /* 0x0000000006087229 */ /* 0x020fce0000000808 */
[----:B------:R1:W-:Y:S04]  /*0280*/  STG.E.64 desc[UR4][R2.64], R8 ;  /* 0x0000000802007986 */ /* 0x0003e8000c101b04 */
[----:B--2---:R-:W2:Y:S02]  /*0290*/  LDG.E.64 R10, desc[UR4][R4.64] ;  /* 0x00000004040a7981 */ /* 0x004ea4000c1e1b00 */
[----:B--2---:R-:W-:-:S07]  /*02a0*/  DADD R10, R8, R10 ;  /* 0x00000000080a7229 */ /* 0x004fce000000000a */
[----:B------:R2:W-:Y:S04]  /*02b0*/  STG.E.64 desc[UR4][R2.64], R10 ;  /* 0x0000000a02007986 */ /* 0x0005e8000c101b04 */
[----:B---3--:R-:W3:Y:S02]  /*02c0*/  LDG.E.64 R12, desc[UR4][R4.64] ;  /* 0x00000004040c7981 */ /* 0x008ee4000c1e1b00 */
[----:B---3--:R-:W-:-:S07]  /*02d0*/  DADD R12, R10, -R12 ;  /* 0x000000000a0c7229 */ /* 0x008fce000000080c */
[----:B------:R3:W-:Y:S04]  /*02e0*/  STG.E.64 desc[UR4][R2.64], R12 ;  /* 0x0000000c02007986 */ /* 0x0007e8000c101b04 */
[----:B----4-:R-:W4:Y:S02]  /*02f0*/  LDG.E.64 R14, desc[UR4][R4.64] ;  /* 0x00000004040e7981 */ /* 0x010f24000c1e1b00 */
        /* <DEDUP_REMOVED lines=325> */
[----:B------:R-:W-:Y:S04]  /*1750*/  STG.E.64 desc[UR4][R2.64], R10 ;  /* 0x0000000a02007986 */ /* 0x000fe8000c101b04 */
[----:B---3--:R-:W2:Y:S02]  /*1760*/  LDG.E.64 R12, desc[UR4][R4.64] ;  /* 0x00000004040c7981 */ /* 0x008ea4000c1e1b00 */
[----:B--2---:R-:W-:-:S07]  /*1770*/  DADD R12, R10, -R12 ;  /* 0x000000000a0c7229 */ /* 0x004fce000000080c */
[----:B------:R2:W-:Y:S04]  /*1780*/  STG.E.64 desc[UR4][R2.64], R12 ;  /* 0x0000000c02007986 */ /* 0x0005e8000c101b04 */
[----:B----4-:R-:W3:Y:S02]  /*1790*/  LDG.E.64 R14, desc[UR4][R4.64] ;  /* 0x00000004040e7981 */ /* 0x010ee4000c1e1b00 */
[----:B---3--:R-:W-:-:S07]  /*17a0*/  DADD R14, R12, R14 ;  /* 0x000000000c0e7229 */ /* 0x008fce000000000e */
[----:B------:R3:W-:Y:S04]  /*17b0*/  STG.E.64 desc[UR4][R2.64], R14 ;  /* 0x0000000e02007986 */ /* 0x0007e8000c101b04 */
[----:B0-----:R-:W4:Y:S01]  /*17c0*/  LDG.E.64 R6, desc[UR4][R4.64] ;  /* 0x0000000404067981 */ /* 0x001f22000c1e1b00 */
[----:B------:R-:W0:Y:S01]  /*17d0*/  LDC.64 R16, c[0x0][0x380] ;  /* 0x0000e000ff107b82 */ /* 0x000e220000000a00 */
[----:B----4-:R-:W-:-:S07]  /*17e0*/  DADD R6, R14, -R6 ;  /* 0x000000000e067229 */ /* 0x010fce0000000806 */
[----:B------:R4:W-:Y:S04]  /*17f0*/  STG.E.64 desc[UR4][R2.64], R6 ;  /* 0x0000000602007986 */ /* 0x0009e8000c101b04 */
[----:B-1----:R-:W5:Y:S01]  /*1800*/  LDG.E.64 R8, desc[UR4][R4.64] ;  /* 0x0000000404087981 */ /* 0x002f62000c1e1b00 */
[----:B------:R-:W1:Y:S08]  /*1810*/  LDC.64 R18, c[0x0][0x388] ;  /* 0x0000e200ff127b82 */ /* 0x000e700000000a00 */
[----:B--2---:R-:W2:Y:S01]  /*1820*/  LDC.64 R12, c[0x0][0x380] ;  /* 0x0000e000ff0c7b82 */ /* 0x004ea20000000a00 */
[----:B-----5:R-:W-:-:S07]  /*1830*/  DADD R8, R6, R8 ;  /* 0x0000000006087229 */ /* 0x020fce0000000008 */
[----:B0-----:R0:W-:Y:S04]  /*1840*/  STG.E.64 desc[UR4][R16.64], R8 ;  /* 0x0000000810007986 */ /* 0x0011e8000c101b04 */
[----:B-1----:R-:W5:Y:S01]  /*1850*/  LDG.E.64 R10, desc[UR4][R18.64] ;  /* 0x00000004120a7981 */ /* 0x002f62000c1e1b00 */
[----:B---3--:R-:W4:Y:S08]  /*1860*/  LDC.64 R14, c[0x0][0x388] ;  /* 0x0000e200ff0e7b82 */ /* 0x008f300000000a00 */
[----:B------:R-:W1:Y:S01]  /*1870*/  LDC.64 R20, c[0x0][0x380] ;  /* 0x0000e000ff147b82 */ /* 0x000e620000000a00 */
[----:B-----5:R-:W-:-:S07]  /*1880*/  DADD R10, R8, -R10 ;  /* 0x00000000080a7229 */ /* 0x020fce000000080a */
[----:B--2---:R2:W-:Y:S04]  /*1890*/  STG.E.64 desc[UR4][R12.64], R10 ;  /* 0x0000000a0c007986 */ /* 0x0045e8000c101b04 */
[----:B----4-:R-:W3:Y:S01]  /*18a0*/  LDG.E.64 R2, desc[UR4][R14.64] ;  /* 0x000000040e027981 */ /* 0x010ee2000c1e1b00 */
[----:B------:R-:W4:Y:S08]  /*18b0*/  LDC.64 R22, c[0x0][0x388] ;  /* 0x0000e200ff167b82 */ /* 0x000f300000000a00 */
[----:B0-----:R-:W0:Y:S01]  /*18c0*/  LDC.64 R8, c[0x0][0x380] ;  /* 0x0000e000ff087b82 */ /* 0x001e220000000a00 */
[----:B---3--:R-:W-:-:S07]  /*18d0*/  DADD R2, R10, R2 ;  /* 0x000000000a027229 */ /* 0x008fce0000000002 */
[----:B-1----:R1:W-:Y:S04]  /*18e0*/  STG.E.64 desc[UR4][R20.64], R2 ;  /* 0x0000000214007986 */ /* 0x0023e8000c101b04 */
[----:B----4-:R-:W3:Y:S01]  /*18f0*/  LDG.E.64 R4, desc[UR4][R22.64] ;  /* 0x0000000416047981 */ /* 0x010ee2000c1e1b00 */
[----:B------:R-:W4:Y:S08]  /*1900*/  LDC.64 R16, c[0x0][0x388] ;  /* 0x0000e200ff107b82 */ /* 0x000f300000000a00 */
[----:B--2---:R-:W2:Y:S01]  /*1910*/  LDC.64 R10, c[0x0][0x380] ;  /* 0x0000e000ff0a7b82 */ /* 0x004ea20000000a00 */
[----:B---3--:R-:W-:-:S07]  /*1920*/  DADD R4, R2, -R4 ;  /* 0x0000000002047229 */ /* 0x008fce0000000804 */
[----:B0-----:R0:W-:Y:S04]  /*1930*/  STG.E.64 desc[UR4][R8.64], R4 ;  /* 0x0000000408007986 */ /* 0x0011e8000c101b04 */
[----:B----4-:R-:W3:Y:S01]  /*1940*/  LDG.E.64 R6, desc[UR4][R16.64] ;  /* 0x0000000410067981 */ /* 0x010ee2000c1e1b00 */
[----:B------:R-:W1:Y:S08]  /*1950*/  LDC.64 R12, c[0x0][0x388] ;  /* 0x0000e200ff0c7b82 */ /* 0x000e700000000a00 */
[----:B------:R-:W4:Y:S01]  /*1960*/  LDC.64 R14, c[0x0][0x380] ;  /* 0x0000e000ff0e7b82 */ /* 0x000f220000000a00 */
[----:B---3--:R-:W-:-:S07]  /*1970*/  DADD R6, R4, R6 ;  /* 0x0000000004067229 */ /* 0x008fce0000000006 */
[----:B--2---:R2:W-:Y:S04]  /*1980*/  STG.E.64 desc[UR4][R10.64], R6 ;  /* 0x000000060a007986 */ /* 0x0045e8000c101b04 */
[----:B-1----:R-:W3:Y:S01]  /*1990*/  LDG.E.64 R2, desc[UR4][R12.64] ;  /* 0x000000040c027981 */ /* 0x002ee2000c1e1b00 */
[----:B------:R-:W1:Y:S08]  /*19a0*/  LDC.64 R18, c[0x0][0x388] ;  /* 0x0000e200ff127b82 */ /* 0x000e700000000a00 */
[----:B0-----:R-:W0:Y:S01]  /*19b0*/  LDC.64 R8, c[0x0][0x380] ;  /* 0x0000e000ff087b82 */ /* 0x001e220000000a00 */
[----:B---3--:R-:W-:-:S07]  /*19c0*/  DADD R2, R6, -R2 ;  /* 0x0000000006027229 */ /* 0x008fce0000000802 */
[----:B----4-:R3:W-:Y:S04]  /*19d0*/  STG.E.64 desc[UR4][R14.64], R2 ;  /* 0x000000020e007986 */ /* 0x0107e8000c101b04 */
[----:B-1----:R-:W4:Y:S01]  /*19e0*/  LDG.E.64 R4, desc[UR4][R18.64] ;  /* 0x0000000412047981 */ /* 0x002f22000c1e1b00 */
[----:B------:R-:W1:Y:S08]  /*19f0*/  LDC.64 R16, c[0x0][0x388] ;  /* 0x0000e200ff107b82 */ /* 0x000e700000000a00 */
[----:B--2---:R-:W2:Y:S01]  /*1a00*/  LDC.64 R10, c[0x0][0x380] ;  /* 0x0000e000ff0a7b82 */ /* 0x004ea20000000a00 */
[----:B----4-:R-:W-:-:S07]  /*1a10*/  DADD R4, R2, R4 ;  /* 0x0000000002047229 */ /* 0x010fce0000000004 */
[----:B0-----:R0:W-:Y:S04]  /*1a20*/  STG.E.64 desc[UR4][R8.64], R4 ;  /* 0x0000000408007986 */ /* 0x0011e8000c101b04 */
[----:B-1----:R-:W4:Y:S01]  /*1a30*/  LDG.E.64 R6, desc[UR4][R16.64] ;  /* 0x0000000410067981 */ /* 0x002f22000c1e1b00 */
[----:B------:R-:W1:Y:S08]  /*1a40*/  LDC.64 R12, c[0x0][0x388] ;  /* 0x0000e200ff0c7b82 */ /* 0x000e700000000a00 */
[----:B---3--:R-:W3:Y:S01]  /*1a50*/  LDC.64 R14, c[0x0][0x380] ;  /* 0x0000e000ff0e7b82 */ /* 0x008ee20000000a00 */
[----:B----4-:R-:W-:-:S07]  /*1a60*/  DADD R6, R4, -R6 ;  /* 0x0000000004067229 */ /* 0x010fce0000000806 */
[----:B--2---:R2:W-:Y:S04]  /*1a70*/  STG.E.64 desc[UR4][R10.64], R6 ;  /* 0x000000060a007986 */ /* 0x0045e8000c101b04 */
[----:B-1----:R-:W4:Y:S01]  /*1a80*/  LDG.E.64 R2, desc[UR4][R12.64] ;  /* 0x000000040c027981 */ /* 0x002f22000c1e1b00 */
[----:B------:R-:W1:Y:S08]  /*1a90*/  LDC.64 R18, c[0x0][0x388] ;  /* 0x0000e200ff127b82 */ /* 0x000e700000000a00 */
[----:B0-----:R-:W0:Y:S01]  /*1aa0*/  LDC.64 R8, c[0x0][0x380] ;  /* 0x0000e000ff087b82 */ /* 0x001e220000000a00 */
[----:B----4-:R-:W-:-:S07]  /*1ab0*/  DADD R2, R6, R2 ;  /* 0x0000000006027229 */ /* 0x010fce0000000002 */
[----:B---3--:R3:W-:Y:S04]  /*1ac0*/  STG.E.64 desc[UR4][R14.64], R2 ;  /* 0x000000020e007986 */ /* 0x0087e8000c101b04 */
[----:B-1----:R-:W4:Y:S01]  /*1ad0*/  LDG.E.64 R4, desc[UR4][R18.64] ;  /* 0x0000000412047981 */ /* 0x002f22000c1e1b00 */
[----:B------:R-:W1:Y:S08]  /*1ae0*/  LDC.64 R16, c[0x0][0x388] ;  /* 0x0000e200ff107b82 */ /* 0x000e700000000a00 */
[----:B--2---:R-:W2:Y:S01]  /*1af0*/  LDC.64 R10, c[0x0][0x380] ;  /* 0x0000e000ff0a7b82 */ /* 0x004ea20000000a00 */
[----:B----4-:R-:W-:-:S07]  /*1b00*/  DADD R4, R2, -R4 ;  /* 0x0000000002047229 */ /* 0x010fce0000000804 */
[----:B0-----:R0:W-:Y:S04]  /*1b10*/  STG.E.64 desc[UR4][R8.64], R4 ;  /* 0x0000000408007986 */ /* 0x0011e8000c101b04 */
[----:B-1----:R-:W4:Y:S01]  /*1b20*/  LDG.E.64 R6, desc[UR4][R16.64] ;  /* 0x0000000410067981 */ /* 0x002f22000c1e1b00 */
[----:B------:R-:W1:Y:S08]  /*1b30*/  LDC.64 R12, c[0x0][0x388] ;  /* 0x0000e200ff0c7b82 */ /* 0x000e700000000a00 */
[----:B---3--:R-:W3:Y:S01]  /*1b40*/  LDC.64 R14, c[0x0][0x380] ;  /* 0x0000e000ff0e7b82 */ /* 0x008ee20000000a00 */
[----:B----4-:R-:W-:-:S07]  /*1b50*/  DADD R6, R4, R6 ;  /* 0x0000000004067229 */ /* 0x010fce0000000006 */
[----:B--2---:R2:W-:Y:S04]  /*1b60*/  STG.E.64 desc[UR4][R10.64], R6 ;  /* 0x000000060a007986 */ /* 0x0045e8000c101b04 */
[----:B-1----:R-:W4:Y:S01]  /*1b70*/  LDG.E.64 R2, desc[UR4][R12.64] ;  /* 0x000000040c027981 */ /* 0x002f22000c1e1b00 */
[----:B------:R-:W1:Y:S08]  /*1b80*/  LDC.64 R18, c[0x0][0x388] ;  /* 0x0000e200ff127b82 */ /* 0x000e700000000a00 */
[----:B0-----:R-:W0:Y:S01]  /*1b90*/  LDC.64 R8, c[0x0][0x380] ;  /* 0x0000e000ff087b82 */ /* 0x001e220000000a00 */
[----:B----4-:R-:W-:-:S07]  /*1ba0*/  DADD R2, R6, -R2 ;  /* 0x0000000006027229 */ /* 0x010fce0000000802 */
[----:B---3--:R3:W-:Y:S04]  /*1bb0*/  STG.E.64 desc[UR4][R14.64], R2 ;  /* 0x000000020e007986 */ /* 0x0087e8000c101b04 */
        /* <DEDUP_REMOVED lines=174> */
[----:B--2---:R-:W-:Y:S04]  /*26a0*/  STG.E.64 desc[UR4][R10.64], R6 ;  /* 0x000000060a007986 */ /* 0x004fe8000c101b04 */
[----:B-1----:R-:W2:Y:S01]  /*26b0*/  LDG.E.64 R2, desc[UR4][R12.64] ;  /* 0x000000040c027981 */ /* 0x002ea2000c1e1b00 */
[----:B------:R-:W1:Y:S08]  /*26c0*/  LDC.64 R18, c[0x0][0x388] ;  /* 0x0000e200ff127b82 */ /* 0x000e700000000a00 */
[----:B0-----:R-:W0:Y:S01]  /*26d0*/  LDC.64 R8, c[0x0][0x380] ;  /* 0x0000e000ff087b82 */ /* 0x001e220000000a00 */
[----:B--2---:R-:W-:-:S07]  /*26e0*/  DADD R2, R6, -R2 ;  /* 0x0000000006027229 */ /* 0x004fce0000000802 */
[----:B---3--:R-:W-:Y:S04]  /*26f0*/  STG.E.64 desc[UR4][R14.64], R2 ;  /* 0x000000020e007986 */ /* 0x008fe8000c101b04 */
[----:B-1----:R-:W2:Y:S02]  /*2700*/  LDG.E.64 R4, desc[UR4][R18.64] ;  /* 0x0000000412047981 */ /* 0x002ea4000c1e1b00 */
[----:B--2---:R-:W-:-:S07]  /*2710*/  DADD R4, R2, R4 ;  /* 0x0000000002047229 */ /* 0x004fce0000000004 */
[----:B0-----:R-:W-:Y:S01]  /*2720*/  STG.E.64 desc[UR4][R8.64], R4 ;  /* 0x0000000408007986 */ /* 0x001fe2000c101b04 */
[----:B------:R-:W-:Y:S05]  /*2730*/  EXIT ;  /* 0x000000000000794d */ /* 0x000fea0003800000 */
.L_x_0:
[----:B------:R-:W-:-:S00]  /*2740*/  BRA `(.L_x_0) ;  /* 0xfffffffc00fc7947 */ /* 0x000fc0000383ffff */
[----:B------:R-:W-:-:S00]  /*2750*/  NOP ;  /* 0x0000000000007918 */ /* 0x000fc00000000000 */
        /* <DEDUP_REMOVED lines=10> */
.L_x_1:


//--------------------- .nv.shared.reserved.0     --------------------------
	.section	.nv.shared.reserved.0,"aw",@nobits
	.weak		__nv_reservedSMEM_offset_0_alias
	.size		__nv_reservedSMEM_offset_0_alias, 0, 64
	.other		__nv_reservedSMEM_offset_0_alias,@"STO_CUDA_RESERVED_SHARED STV_DEFAULT"
__nv_reservedSMEM_offset_0_alias:
	.zero		0
	.zero		64


//--------------------- .nv.constant0._Z9array_sumPdS_ --------------------------
	.section	.nv.constant0._Z9array_sumPdS_,"a",@progbits
	.sectionflags	@""
	.align	4
.nv.constant0._Z9array_sumPdS_:
	.zero		912


//--------------------- SYMBOLS --------------------------

	.type		.nv.reservedSmem.offset0,@object
	.size		.nv.reservedSmem.offset0,0x4
